//
// Generated by NVIDIA NVVM Compiler
//
// Compiler Build ID: CL-36424714
// Cuda compilation tools, release 13.0, V13.0.88
// Based on NVVM 20.0.0
//

.version 9.0
.target sm_100
.address_size 64

	// .globl	_Z7ed_normIiEvPT_PfS2_S2_ii

.visible .entry _Z7ed_normIiEvPT_PfS2_S2_ii(
	.param .u64 .ptr .align 1 _Z7ed_normIiEvPT_PfS2_S2_ii_param_0,
	.param .u64 .ptr .align 1 _Z7ed_normIiEvPT_PfS2_S2_ii_param_1,
	.param .u64 .ptr .align 1 _Z7ed_normIiEvPT_PfS2_S2_ii_param_2,
	.param .u64 .ptr .align 1 _Z7ed_normIiEvPT_PfS2_S2_ii_param_3,
	.param .u32 _Z7ed_normIiEvPT_PfS2_S2_ii_param_4,
	.param .u32 _Z7ed_normIiEvPT_PfS2_S2_ii_param_5
)
{
	.reg .pred 	%p<11>;
	.reg .b32 	%r<158>;
	.reg .b32 	%f<20>;
	.reg .b64 	%rd<50>;

	ld.param.u64 	%rd12, [_Z7ed_normIiEvPT_PfS2_S2_ii_param_0];
	ld.param.u64 	%rd9, [_Z7ed_normIiEvPT_PfS2_S2_ii_param_1];
	ld.param.u64 	%rd10, [_Z7ed_normIiEvPT_PfS2_S2_ii_param_2];
	ld.param.u64 	%rd11, [_Z7ed_normIiEvPT_PfS2_S2_ii_param_3];
	ld.param.u32 	%r39, [_Z7ed_normIiEvPT_PfS2_S2_ii_param_4];
	ld.param.u32 	%r40, [_Z7ed_normIiEvPT_PfS2_S2_ii_param_5];
	cvta.to.global.u64 	%rd1, %rd12;
	mov.u32 	%r1, %ctaid.y;
	mov.u32 	%r41, %ctaid.x;
	mov.u32 	%r42, %ntid.x;
	mul.lo.s32 	%r2, %r41, %r42;
	mov.u32 	%r3, %tid.x;
	add.s32 	%r4, %r2, %r3;
	mov.u32 	%r43, %nctaid.x;
	mad.lo.s32 	%r44, %r1, %r43, %r41;
	mul.lo.s32 	%r5, %r44, %r42;
	sub.s32 	%r45, %r40, %r39;
	setp.ge.s32 	%p1, %r4, %r45;
	@%p1 bra 	$L__BB0_16;
	setp.lt.s32 	%p2, %r39, 1;
	mov.f32 	%f19, 0f00000000;
	@%p2 bra 	$L__BB0_15;
	and.b32  	%r6, %r39, 15;
	setp.lt.u32 	%p3, %r39, 16;
	mov.b32 	%r149, 0;
	mov.u32 	%r157, %r149;
	@%p3 bra 	$L__BB0_5;
	and.b32  	%r149, %r39, 2147483632;
	neg.s32 	%r143, %r149;
	add.s64 	%rd2, %rd1, 32;
	mul.wide.u32 	%rd13, %r1, 4;
	add.s64 	%rd48, %rd2, %rd13;
	mov.b32 	%r157, 0;
	mov.u32 	%r142, %r4;
$L__BB0_4:
	.pragma "nounroll";
	mul.wide.s32 	%rd14, %r142, 4;
	add.s64 	%rd15, %rd2, %rd14;
	ld.global.u32 	%r49, [%rd15+-32];
	ld.global.u32 	%r50, [%rd48+-32];
	mad.lo.s32 	%r51, %r50, %r49, %r157;
	ld.global.u32 	%r52, [%rd15+-28];
	ld.global.u32 	%r53, [%rd48+-28];
	mad.lo.s32 	%r54, %r53, %r52, %r51;
	ld.global.u32 	%r55, [%rd15+-24];
	ld.global.u32 	%r56, [%rd48+-24];
	mad.lo.s32 	%r57, %r56, %r55, %r54;
	ld.global.u32 	%r58, [%rd15+-20];
	ld.global.u32 	%r59, [%rd48+-20];
	mad.lo.s32 	%r60, %r59, %r58, %r57;
	ld.global.u32 	%r61, [%rd15+-16];
	ld.global.u32 	%r62, [%rd48+-16];
	mad.lo.s32 	%r63, %r62, %r61, %r60;
	ld.global.u32 	%r64, [%rd15+-12];
	ld.global.u32 	%r65, [%rd48+-12];
	mad.lo.s32 	%r66, %r65, %r64, %r63;
	ld.global.u32 	%r67, [%rd15+-8];
	ld.global.u32 	%r68, [%rd48+-8];
	mad.lo.s32 	%r69, %r68, %r67, %r66;
	ld.global.u32 	%r70, [%rd15+-4];
	ld.global.u32 	%r71, [%rd48+-4];
	mad.lo.s32 	%r72, %r71, %r70, %r69;
	ld.global.u32 	%r73, [%rd15];
	ld.global.u32 	%r74, [%rd48];
	mad.lo.s32 	%r75, %r74, %r73, %r72;
	ld.global.u32 	%r76, [%rd15+4];
	ld.global.u32 	%r77, [%rd48+4];
	mad.lo.s32 	%r78, %r77, %r76, %r75;
	ld.global.u32 	%r79, [%rd15+8];
	ld.global.u32 	%r80, [%rd48+8];
	mad.lo.s32 	%r81, %r80, %r79, %r78;
	ld.global.u32 	%r82, [%rd15+12];
	ld.global.u32 	%r83, [%rd48+12];
	mad.lo.s32 	%r84, %r83, %r82, %r81;
	ld.global.u32 	%r85, [%rd15+16];
	ld.global.u32 	%r86, [%rd48+16];
	mad.lo.s32 	%r87, %r86, %r85, %r84;
	ld.global.u32 	%r88, [%rd15+20];
	ld.global.u32 	%r89, [%rd48+20];
	mad.lo.s32 	%r90, %r89, %r88, %r87;
	ld.global.u32 	%r91, [%rd15+24];
	ld.global.u32 	%r92, [%rd48+24];
	mad.lo.s32 	%r93, %r92, %r91, %r90;
	ld.global.u32 	%r94, [%rd15+28];
	ld.global.u32 	%r95, [%rd48+28];
	mad.lo.s32 	%r157, %r95, %r94, %r93;
	add.s32 	%r143, %r143, 16;
	add.s32 	%r142, %r142, 16;
	add.s64 	%rd48, %rd48, 64;
	setp.ne.s32 	%p4, %r143, 0;
	@%p4 bra 	$L__BB0_4;
$L__BB0_5:
	setp.eq.s32 	%p5, %r6, 0;
	@%p5 bra 	$L__BB0_14;
	and.b32  	%r18, %r39, 7;
	setp.lt.u32 	%p6, %r6, 8;
	@%p6 bra 	$L__BB0_8;
	add.s32 	%r97, %r149, %r4;
	mul.wide.s32 	%rd16, %r97, 4;
	add.s64 	%rd17, %rd1, %rd16;
	ld.global.u32 	%r98, [%rd17];
	add.s32 	%r99, %r149, %r1;
	mul.wide.u32 	%rd18, %r99, 4;
	add.s64 	%rd19, %rd1, %rd18;
	ld.global.u32 	%r100, [%rd19];
	mad.lo.s32 	%r101, %r100, %r98, %r157;
	ld.global.u32 	%r102, [%rd17+4];
	cvt.u64.u32 	%rd20, %r1;
	cvt.u64.u32 	%rd21, %r149;
	add.s64 	%rd22, %rd21, %rd20;
	shl.b64 	%rd23, %rd22, 2;
	add.s64 	%rd24, %rd1, %rd23;
	ld.global.u32 	%r103, [%rd24+4];
	mad.lo.s32 	%r104, %r103, %r102, %r101;
	ld.global.u32 	%r105, [%rd17+8];
	ld.global.u32 	%r106, [%rd24+8];
	mad.lo.s32 	%r107, %r106, %r105, %r104;
	ld.global.u32 	%r108, [%rd17+12];
	ld.global.u32 	%r109, [%rd24+12];
	mad.lo.s32 	%r110, %r109, %r108, %r107;
	ld.global.u32 	%r111, [%rd17+16];
	ld.global.u32 	%r112, [%rd24+16];
	mad.lo.s32 	%r113, %r112, %r111, %r110;
	ld.global.u32 	%r114, [%rd17+20];
	ld.global.u32 	%r115, [%rd24+20];
	mad.lo.s32 	%r116, %r115, %r114, %r113;
	ld.global.u32 	%r117, [%rd17+24];
	ld.global.u32 	%r118, [%rd24+24];
	mad.lo.s32 	%r119, %r118, %r117, %r116;
	ld.global.u32 	%r120, [%rd17+28];
	ld.global.u32 	%r121, [%rd24+28];
	mad.lo.s32 	%r157, %r121, %r120, %r119;
	add.s32 	%r149, %r149, 8;
$L__BB0_8:
	setp.eq.s32 	%p7, %r18, 0;
	@%p7 bra 	$L__BB0_14;
	and.b32  	%r24, %r39, 3;
	setp.lt.u32 	%p8, %r18, 4;
	@%p8 bra 	$L__BB0_11;
	add.s32 	%r123, %r149, %r4;
	mul.wide.s32 	%rd25, %r123, 4;
	add.s64 	%rd26, %rd1, %rd25;
	ld.global.u32 	%r124, [%rd26];
	add.s32 	%r125, %r149, %r1;
	mul.wide.u32 	%rd27, %r125, 4;
	add.s64 	%rd28, %rd1, %rd27;
	ld.global.u32 	%r126, [%rd28];
	mad.lo.s32 	%r127, %r126, %r124, %r157;
	ld.global.u32 	%r128, [%rd26+4];
	cvt.u64.u32 	%rd29, %r1;
	cvt.u64.u32 	%rd30, %r149;
	add.s64 	%rd31, %rd30, %rd29;
	shl.b64 	%rd32, %rd31, 2;
	add.s64 	%rd33, %rd1, %rd32;
	ld.global.u32 	%r129, [%rd33+4];
	mad.lo.s32 	%r130, %r129, %r128, %r127;
	ld.global.u32 	%r131, [%rd26+8];
	ld.global.u32 	%r132, [%rd33+8];
	mad.lo.s32 	%r133, %r132, %r131, %r130;
	ld.global.u32 	%r134, [%rd26+12];
	ld.global.u32 	%r135, [%rd33+12];
	mad.lo.s32 	%r157, %r135, %r134, %r133;
	add.s32 	%r149, %r149, 4;
$L__BB0_11:
	setp.eq.s32 	%p9, %r24, 0;
	@%p9 bra 	$L__BB0_14;
	add.s32 	%r136, %r1, %r149;
	mul.wide.u32 	%rd34, %r136, 4;
	add.s64 	%rd49, %rd1, %rd34;
	add.s32 	%r137, %r3, %r149;
	add.s32 	%r155, %r137, %r2;
	neg.s32 	%r154, %r24;
$L__BB0_13:
	.pragma "nounroll";
	mul.wide.s32 	%rd35, %r155, 4;
	add.s64 	%rd36, %rd1, %rd35;
	ld.global.u32 	%r138, [%rd36];
	ld.global.u32 	%r139, [%rd49];
	mad.lo.s32 	%r157, %r139, %r138, %r157;
	add.s64 	%rd49, %rd49, 4;
	add.s32 	%r155, %r155, 1;
	add.s32 	%r154, %r154, 1;
	setp.ne.s32 	%p10, %r154, 0;
	@%p10 bra 	$L__BB0_13;
$L__BB0_14:
	cvt.rn.f32.s32 	%f19, %r157;
$L__BB0_15:
	cvta.to.global.u64 	%rd37, %rd10;
	cvta.to.global.u64 	%rd38, %rd9;
	shl.b32 	%r140, %r39, 1;
	cvt.rn.f32.s32 	%f4, %r140;
	cvt.rn.f32.s32 	%f5, %r39;
	mul.wide.s32 	%rd39, %r4, 4;
	add.s64 	%rd40, %rd38, %rd39;
	ld.global.f32 	%f6, [%rd40];
	mul.f32 	%f7, %f6, %f5;
	mul.wide.u32 	%rd41, %r1, 4;
	add.s64 	%rd42, %rd38, %rd41;
	ld.global.f32 	%f8, [%rd42];
	mul.f32 	%f9, %f7, %f8;
	sub.f32 	%f10, %f19, %f9;
	add.s64 	%rd43, %rd37, %rd39;
	ld.global.f32 	%f11, [%rd43];
	mul.f32 	%f12, %f11, %f5;
	add.s64 	%rd44, %rd37, %rd41;
	ld.global.f32 	%f13, [%rd44];
	mul.f32 	%f14, %f12, %f13;
	div.rn.f32 	%f15, %f10, %f14;
	mov.f32 	%f16, 0f3F800000;
	sub.f32 	%f17, %f16, %f15;
	mul.f32 	%f18, %f17, %f4;
	add.s32 	%r141, %r5, %r3;
	cvta.to.global.u64 	%rd45, %rd11;
	mul.wide.s32 	%rd46, %r141, 4;
	add.s64 	%rd47, %rd45, %rd46;
	st.global.f32 	[%rd47], %f18;
$L__BB0_16:
	ret;

}


// ===== COMPILED SASS (sm_100) =====

	.target	sm_100

	.elftype	@"ET_EXEC"


//--------------------- .note.nv.tkinfo           --------------------------
	.section	.note.nv.tkinfo,"",@"SHT_NOTE"
	.sectionflags	@"SHF_NOTE_NV_TKINFO"
	.tkinfo
        /*0018*/ 	.word	0x00000002
        /*0030*/ 	.string	""
        /*0030*/ 	.string	"ptxas"
        /*0030*/ 	.string	"Cuda compilation tools, release 13.0, V13.0.88"
        /*0030*/ 	.string	"Build cuda_13.0.r13.0/compiler.36424714_0"
        /*0030*/ 	.string	"-arch sm_100 -m 64 "



//--------------------- .note.nv.cuinfo           --------------------------
	.section	.note.nv.cuinfo,"",@"SHT_NOTE"
	.sectionflags	@"SHF_NOTE_NV_CUINFO"
        /*0018*/ 	.short	0x0002
        /*001a*/ 	.short	0x0064
        /*001c*/ 	.short	0x0082
	.zero		2


//--------------------- .nv.info                  --------------------------
	.section	.nv.info,"",@"SHT_CUDA_INFO"
	.align	4


	//----- nvinfo : EIATTR_REGCOUNT
	.align		4
        /*0000*/ 	.byte	0x04, 0x2f
        /*0002*/ 	.short	(.L_1 - .L_0)
	.align		4
.L_0:
        /*0004*/ 	.word	index@(_Z7ed_normIiEvPT_PfS2_S2_ii)
        /*0008*/ 	.word	0x0000001e


	//----- nvinfo : EIATTR_FRAME_SIZE
	.align		4
.L_1:
        /*000c*/ 	.byte	0x04, 0x11
        /*000e*/ 	.short	(.L_3 - .L_2)
	.align		4
.L_2:
        /*0010*/ 	.word	index@($__internal_0_$__cuda_sm3x_div_rn_noftz_f32_slowpath)
        /*0014*/ 	.word	0x00000000


	//----- nvinfo : EIATTR_FRAME_SIZE
	.align		4
.L_3:
        /*0018*/ 	.byte	0x04, 0x11
        /*001a*/ 	.short	(.L_5 - .L_4)
	.align		4
.L_4:
        /*001c*/ 	.word	index@(_Z7ed_normIiEvPT_PfS2_S2_ii)
        /*0020*/ 	.word	0x00000000


	//----- nvinfo : EIATTR_MIN_STACK_SIZE
	.align		4
.L_5:
        /*0024*/ 	.byte	0x04, 0x12
        /*0026*/ 	.short	(.L_7 - .L_6)
	.align		4
.L_6:
        /*0028*/ 	.word	index@(_Z7ed_normIiEvPT_PfS2_S2_ii)
        /*002c*/ 	.word	0x00000000
.L_7:


//--------------------- .nv.compat                --------------------------
	.section	.nv.compat,"",@"SHT_CUDA_COMPAT_INFO"
	.align	4
        /*0000*/ 	.byte	0x02, 0x09, 0x00, 0x00, 0x02, 0x02, 0x01, 0x00, 0x02, 0x05, 0x05, 0x00, 0x03, 0x07, 0x01, 0x01
        /*0010*/ 	.byte	0x02, 0x03, 0x00, 0x00, 0x02, 0x06, 0x01, 0x00, 0x04, 0x0b, 0x08, 0x00, 0x01, 0x00, 0x00, 0x00
        /*0020*/ 	.byte	0x00, 0x00, 0x00, 0x00


//--------------------- .nv.info._Z7ed_normIiEvPT_PfS2_S2_ii --------------------------
	.section	.nv.info._Z7ed_normIiEvPT_PfS2_S2_ii,"",@"SHT_CUDA_INFO"
	.sectionflags	@""
	.align	4


	//----- nvinfo : EIATTR_CUDA_API_VERSION
	.align		4
        /*0000*/ 	.byte	0x04, 0x37
        /*0002*/ 	.short	(.L_9 - .L_8)
.L_8:
        /*0004*/ 	.word	0x00000082


	//----- nvinfo : EIATTR_KPARAM_INFO
	.align		4
.L_9:
        /*0008*/ 	.byte	0x04, 0x17
        /*000a*/ 	.short	(.L_11 - .L_10)
.L_10:
        /*000c*/ 	.word	0x00000000
        /*0010*/ 	.short	0x0005
        /*0012*/ 	.short	0x0024
        /*0014*/ 	.byte	0x00, 0xf0, 0x11, 0x00


	//----- nvinfo : EIATTR_KPARAM_INFO
	.align		4
.L_11:
        /*0018*/ 	.byte	0x04, 0x17
        /*001a*/ 	.short	(.L_13 - .L_12)
.L_12:
        /*001c*/ 	.word	0x00000000
        /*0020*/ 	.short	0x0004
        /*0022*/ 	.short	0x0020
        /*0024*/ 	.byte	0x00, 0xf0, 0x11, 0x00


	//----- nvinfo : EIATTR_KPARAM_INFO
	.align		4
.L_13:
        /*0028*/ 	.byte	0x04, 0x17
        /*002a*/ 	.short	(.L_15 - .L_14)
.L_14:
        /*002c*/ 	.word	0x00000000
        /*0030*/ 	.short	0x0003
        /*0032*/ 	.short	0x0018
        /*0034*/ 	.byte	0x00, 0xf5, 0x21, 0x00


	//----- nvinfo : EIATTR_KPARAM_INFO
	.align		4
.L_15:
        /*0038*/ 	.byte	0x04, 0x17
        /*003a*/ 	.short	(.L_17 - .L_16)
.L_16:
        /*003c*/ 	.word	0x00000000
        /*0040*/ 	.short	0x0002
        /*0042*/ 	.short	0x0010
        /*0044*/ 	.byte	0x00, 0xf5, 0x21, 0x00


	//----- nvinfo : EIATTR_KPARAM_INFO
	.align		4
.L_17:
        /*0048*/ 	.byte	0x04, 0x17
        /*004a*/ 	.short	(.L_19 - .L_18)
.L_18:
        /*004c*/ 	.word	0x00000000
        /*0050*/ 	.short	0x0001
        /*0052*/ 	.short	0x0008
        /*0054*/ 	.byte	0x00, 0xf5, 0x21, 0x00


	//----- nvinfo : EIATTR_KPARAM_INFO
	.align		4
.L_19:
        /*0058*/ 	.byte	0x04, 0x17
        /*005a*/ 	.short	(.L_21 - .L_20)
.L_20:
        /*005c*/ 	.word	0x00000000
        /*0060*/ 	.short	0x0000
        /*0062*/ 	.short	0x0000
        /*0064*/ 	.byte	0x00, 0xf5, 0x21, 0x00


	//----- nvinfo : EIATTR_SPARSE_MMA_MASK
	.align		4
.L_21:
        /*0068*/ 	.byte	0x03, 0x50
        /*006a*/ 	.short	0x0000


	//----- nvinfo : EIATTR_MAXREG_COUNT
	.align		4
        /*006c*/ 	.byte	0x03, 0x1b
        /*006e*/ 	.short	0x00ff


	//----- nvinfo : EIATTR_MERCURY_ISA_VERSION
	.align		4
        /*0070*/ 	.byte	0x03, 0x5f
        /*0072*/ 	.short	0x0101


	//----- nvinfo : EIATTR_VRC_CTA_INIT_COUNT
	.align		4
        /*0074*/ 	.byte	0x02, 0x4a
	.zero		1
	.zero		1


	//----- nvinfo : EIATTR_EXIT_INSTR_OFFSETS
	.align		4
        /*0078*/ 	.byte	0x04, 0x1c
        /*007a*/ 	.short	(.L_23 - .L_22)


	//   ....[0]....
.L_22:
        /*007c*/ 	.word	0x000000d0


	//   ....[1]....
        /*0080*/ 	.word	0x00000d50


	//----- nvinfo : EIATTR_CRS_STACK_SIZE
	.align		4
.L_23:
        /*0084*/ 	.byte	0x04, 0x1e
        /*0086*/ 	.short	(.L_25 - .L_24)
.L_24:
        /*0088*/ 	.word	0x00000000


	//----- nvinfo : EIATTR_CBANK_PARAM_SIZE
	.align		4
.L_25:
        /*008c*/ 	.byte	0x03, 0x19
        /*008e*/ 	.short	0x0028


	//----- nvinfo : EIATTR_PARAM_CBANK
	.align		4
        /*0090*/ 	.byte	0x04, 0x0a
        /*0092*/ 	.short	(.L_27 - .L_26)
	.align		4
.L_26:
        /*0094*/ 	.word	index@(.nv.constant0._Z7ed_normIiEvPT_PfS2_S2_ii)
        /*0098*/ 	.short	0x0380
        /*009a*/ 	.short	0x0028


	//----- nvinfo : EIATTR_SW_WAR
	.align		4
.L_27:
        /*009c*/ 	.byte	0x04, 0x36
        /*009e*/ 	.short	(.L_29 - .L_28)
.L_28:
        /*00a0*/ 	.word	0x00000008
.L_29:


//--------------------- .nv.callgraph             --------------------------
	.section	.nv.callgraph,"",@"SHT_CUDA_CALLGRAPH"
	.align	4
	.sectionentsize	8
	.align		4
        /*0000*/ 	.word	0x00000000
	.align		4
        /*0004*/ 	.word	0xffffffff
	.align		4
        /*0008*/ 	.word	0x00000000
	.align		4
        /*000c*/ 	.word	0xfffffffe
	.align		4
        /*0010*/ 	.word	0x00000000
	.align		4
        /*0014*/ 	.word	0xfffffffd
	.align		4
        /*0018*/ 	.word	0x00000000
	.align		4
        /*001c*/ 	.word	0xfffffffc


//--------------------- .text._Z7ed_normIiEvPT_PfS2_S2_ii --------------------------
	.section	.text._Z7ed_normIiEvPT_PfS2_S2_ii,"ax",@progbits
	.align	128
        .global         _Z7ed_normIiEvPT_PfS2_S2_ii
        .type           _Z7ed_normIiEvPT_PfS2_S2_ii,@function
        .size           _Z7ed_normIiEvPT_PfS2_S2_ii,(.L_x_21 - _Z7ed_normIiEvPT_PfS2_S2_ii)
        .other          _Z7ed_normIiEvPT_PfS2_S2_ii,@"STO_CUDA_ENTRY STV_DEFAULT"
_Z7ed_normIiEvPT_PfS2_S2_ii:
.text._Z7ed_normIiEvPT_PfS2_S2_ii:
[----:B------:R-:W-:Y:S01]  /*0000*/  LDC R1, c[0x0][0x37c] ;  /* 0x0000df00ff017b82 */ /* 0x000fe20000000800 */
[----:B------:R-:W0:Y:S07]  /*0010*/  S2R R8, SR_TID.X ;  /* 0x0000000000087919 */ /* 0x000e2e0000002100 */
[----:B------:R-:W1:Y:S01]  /*0020*/  S2UR UR8, SR_CTAID.X ;  /* 0x00000000000879c3 */ /* 0x000e620000002500 */
[----:B------:R-:W1:Y:S01]  /*0030*/  LDCU UR9, c[0x0][0x360] ;  /* 0x00006c00ff0977ac */ /* 0x000e620008000800 */
[----:B------:R-:W2:Y:S01]  /*0040*/  S2R R11, SR_CTAID.Y ;  /* 0x00000000000b7919 */ /* 0x000ea20000002600 */
[----:B------:R-:W3:Y:S05]  /*0050*/  LDCU.64 UR6, c[0x0][0x3a0] ;  /* 0x00007400ff0677ac */ /* 0x000eea0008000a00 */
[----:B------:R-:W2:Y:S01]  /*0060*/  LDC R2, c[0x0][0x370] ;  /* 0x0000dc00ff027b82 */ /* 0x000ea20000000800 */
[----:B---3--:R-:W-:-:S02]  /*0070*/  UIADD3 UR4, UPT, UPT, UR7, -UR6, URZ ;  /* 0x8000000607047290 */ /* 0x008fc4000fffe0ff */
[----:B-1----:R-:W-:-:S06]  /*0080*/  UIMAD UR5, UR8, UR9, URZ ;  /* 0x00000009080572a4 */ /* 0x002fcc000f8e02ff */
[----:B0-----:R-:W-:-:S04]  /*0090*/  IADD3 R0, PT, PT, R8, UR5, RZ ;  /* 0x0000000508007c10 */ /* 0x001fc8000fffe0ff */
[----:B------:R-:W-:Y:S01]  /*00a0*/  ISETP.GE.AND P0, PT, R0, UR4, PT ;  /* 0x0000000400007c0c */ /* 0x000fe2000bf06270 */
[----:B--2---:R-:W-:-:S04]  /*00b0*/  IMAD R9, R11, R2, UR8 ;  /* 0x000000080b097e24 */ /* 0x004fc8000f8e0202 */
[----:B------:R-:W-:-:S08]  /*00c0*/  IMAD R9, R9, UR9, RZ ;  /* 0x0000000909097c24 */ /* 0x000fd0000f8e02ff */
[----:B------:R-:W-:Y:S05]  /*00d0*/  @P0 EXIT ;  /* 0x000000000000094d */ /* 0x000fea0003800000 */
[----:B------:R-:W-:Y:S01]  /*00e0*/  UISETP.GE.AND UP0, UPT, UR6, 0x1, UPT ;  /* 0x000000010600788c */ /* 0x000fe2000bf06270 */
[----:B------:R-:W-:Y:S01]  /*00f0*/  IMAD.MOV.U32 R10, RZ, RZ, RZ ;  /* 0x000000ffff0a7224 */ /* 0x000fe200078e00ff */
[----:B------:R-:W0:Y:S07]  /*0100*/  LDCU.64 UR10, c[0x0][0x358] ;  /* 0x00006b00ff0a77ac */ /* 0x000e2e0008000a00 */
[----:B------:R-:W-:Y:S05]  /*0110*/  BRA.U !UP0, `(.L_x_0) ;  /* 0x00000009087c7547 */ /* 0x000fea000b800000 */
[----:B------:R-:W-:Y:S01]  /*0120*/  UISETP.GE.U32.AND UP1, UPT, UR6, 0x10, UPT ;  /* 0x000000100600788c */ /* 0x000fe2000bf26070 */
[----:B------:R-:W-:Y:S01]  /*0130*/  HFMA2 R10, -RZ, RZ, 0, 0 ;  /* 0x00000000ff0a7431 */ /* 0x000fe200000001ff */
[----:B------:R-:W-:Y:S01]  /*0140*/  ULOP3.LUT UR4, UR6, 0xf, URZ, 0xc0, !UPT ;  /* 0x0000000f06047892 */ /* 0x000fe2000f8ec0ff */
[----:B------:R-:W-:-:S03]  /*0150*/  IMAD.MOV.U32 R12, RZ, RZ, RZ ;  /* 0x000000ffff0c7224 */ /* 0x000fc600078e00ff */
[----:B------:R-:W-:-:S03]  /*0160*/  UISETP.NE.AND UP0, UPT, UR4, URZ, UPT ;  /* 0x000000ff0400728c */ /* 0x000fc6000bf05270 */
[----:B------:R-:W-:Y:S08]  /*0170*/  BRA.U !UP1, `(.L_x_1) ;  /* 0x0000000509007547 */ /* 0x000ff0000b800000 */
[----:B------:R-:W1:Y:S01]  /*0180*/  LDC.64 R2, c[0x0][0x380] ;  /* 0x0000e000ff027b82 */ /* 0x000e620000000a00 */
[----:B------:R-:W-:Y:S01]  /*0190*/  ULOP3.LUT UR7, UR6, 0x7ffffff0, URZ, 0xc0, !UPT ;  /* 0x7ffffff006077892 */ /* 0x000fe2000f8ec0ff */
[----:B------:R-:W-:Y:S01]  /*01a0*/  IMAD.MOV.U32 R12, RZ, RZ, RZ ;  /* 0x000000ffff0c7224 */ /* 0x000fe200078e00ff */
[----:B------:R-:W-:Y:S02]  /*01b0*/  MOV R13, R0 ;  /* 0x00000000000d7202 */ /* 0x000fe40000000f00 */
[----:B------:R-:W-:Y:S02]  /*01c0*/  UIADD3 UR8, UPT, UPT, -UR7, URZ, URZ ;  /* 0x000000ff07087290 */ /* 0x000fe4000fffe1ff */
[----:B------:R-:W-:Y:S01]  /*01d0*/  IMAD.U32 R10, RZ, RZ, UR7 ;  /* 0x00000007ff0a7e24 */ /* 0x000fe2000f8e00ff */
[----:B-1----:R-:W-:-:S04]  /*01e0*/  IADD3 R2, P0, PT, R2, 0x20, RZ ;  /* 0x0000002002027810 */ /* 0x002fc80007f1e0ff */
[----:B------:R-:W-:-:S03]  /*01f0*/  IADD3.X R3, PT, PT, RZ, R3, RZ, P0, !PT ;  /* 0x00000003ff037210 */ /* 0x000fc600007fe4ff */
[----:B------:R-:W-:-:S07]  /*0200*/  IMAD.WIDE.U32 R4, R11, 0x4, R2 ;  /* 0x000000040b047825 */ /* 0x000fce00078e0002 */
.L_x_2:
[----:B------:R-:W-:Y:S01]  /*0210*/  IMAD.WIDE R6, R13, 0x4, R2 ;  /* 0x000000040d067825 */ /* 0x000fe200078e0202 */
[----:B0-----:R-:W2:Y:S04]  /*0220*/  LDG.E R18, desc[UR10][R4.64+-0x20] ;  /* 0xffffe00a04127981 */ /* 0x001ea8000c1e1900 */
[----:B------:R-:W2:Y:S04]  /*0230*/  LDG.E R15, desc[UR10][R6.64+-0x20] ;  /* 0xffffe00a060f7981 */ /* 0x000ea8000c1e1900 */
[----:B------:R-:W3:Y:S04]  /*0240*/  LDG.E R26, desc[UR10][R4.64+-0x1c] ;  /* 0xffffe40a041a7981 */ /* 0x000ee8000c1e1900 */
[----:B------:R-:W3:Y:S04]  /*0250*/  LDG.E R24, desc[UR10][R6.64+-0x1c] ;  /* 0xffffe40a06187981 */ /* 0x000ee8000c1e1900 */
[----:B------:R-:W4:Y:S04]  /*0260*/  LDG.E R14, desc[UR10][R4.64+-0x18] ;  /* 0xffffe80a040e7981 */ /* 0x000f28000c1e1900 */
[----:B------:R-:W4:Y:S04]  /*0270*/  LDG.E R17, desc[UR10][R6.64+-0x18] ;  /* 0xffffe80a06117981 */ /* 0x000f28000c1e1900 */
[----:B------:R-:W5:Y:S04]  /*0280*/  LDG.E R19, desc[UR10][R4.64+-0x14] ;  /* 0xffffec0a04137981 */ /* 0x000f68000c1e1900 */
[----:B------:R-:W5:Y:S04]  /*0290*/  LDG.E R16, desc[UR10][R6.64+-0x14] ;  /* 0xffffec0a06107981 */ /* 0x000f68000c1e1900 */
[----:B------:R-:W5:Y:S04]  /*02a0*/  LDG.E R22, desc[UR10][R4.64+-0x10] ;  /* 0xfffff00a04167981 */ /* 0x000f68000c1e1900 */
[----:B------:R-:W5:Y:S04]  /*02b0*/  LDG.E R25, desc[UR10][R6.64+-0x10] ;  /* 0xfffff00a06197981 */ /* 0x000f68000c1e1900 */
[----:B------:R-:W5:Y:S04]  /*02c0*/  LDG.E R20, desc[UR10][R4.64+-0xc] ;  /* 0xfffff40a04147981 */ /* 0x000f68000c1e1900 */
[----:B------:R-:W5:Y:S04]  /*02d0*/  LDG.E R23, desc[UR10][R6.64+-0xc] ;  /* 0xfffff40a06177981 */ /* 0x000f68000c1e1900 */
[----:B------:R-:W5:Y:S04]  /*02e0*/  LDG.E R21, desc[UR10][R6.64+-0x8] ;  /* 0xfffff80a06157981 */ /* 0x000f68000c1e1900 */
[----:B------:R-:W5:Y:S01]  /*02f0*/  LDG.E R27, desc[UR10][R4.64+0x1c] ;  /* 0x00001c0a041b7981 */ /* 0x000f62000c1e1900 */
[----:B--2---:R-:W-:-:S03]  /*0300*/  IMAD R15, R15, R18, R12 ;  /* 0x000000120f0f7224 */ /* 0x004fc600078e020c */
[----:B------:R-:W2:Y:S04]  /*0310*/  LDG.E R18, desc[UR10][R4.64+-0x8] ;  /* 0xfffff80a04127981 */ /* 0x000ea8000c1e1900 */
[----:B------:R-:W2:Y:S01]  /*0320*/  LDG.E R12, desc[UR10][R4.64+-0x4] ;  /* 0xfffffc0a040c7981 */ /* 0x000ea2000c1e1900 */
[----:B---3--:R-:W-:-:S03]  /*0330*/  IMAD R24, R24, R26, R15 ;  /* 0x0000001a18187224 */ /* 0x008fc600078e020f */
[----:B------:R-:W3:Y:S01]  /*0340*/  LDG.E R15, desc[UR10][R6.64+-0x4] ;  /* 0xfffffc0a060f7981 */ /* 0x000ee2000c1e1900 */
[----:B----4-:R-:W-:-:S03]  /*0350*/  IMAD R24, R17, R14, R24 ;  /* 0x0000000e11187224 */ /* 0x010fc600078e0218 */
[----:B------:R-:W4:Y:S04]  /*0360*/  LDG.E R14, desc[UR10][R4.64] ;  /* 0x0000000a040e7981 */ /* 0x000f28000c1e1900 */
[----:B------:R-:W4:Y:S01]  /*0370*/  LDG.E R17, desc[UR10][R6.64] ;  /* 0x0000000a06117981 */ /* 0x000f22000c1e1900 */
[----:B-----5:R-:W-:-:S03]  /*0380*/  IMAD R24, R16, R19, R24 ;  /* 0x0000001310187224 */ /* 0x020fc600078e0218 */
[----:B------:R-:W5:Y:S04]  /*0390*/  LDG.E R16, desc[UR10][R4.64+0x4] ;  /* 0x0000040a04107981 */ /* 0x000f68000c1e1900 */
[----:B------:R-:W5:Y:S01]  /*03a0*/  LDG.E R19, desc[UR10][R6.64+0x4] ;  /* 0x0000040a06137981 */ /* 0x000f62000c1e1900 */
[----:B------:R-:W-:-:S03]  /*03b0*/  IMAD R24, R25, R22, R24 ;  /* 0x0000001619187224 */ /* 0x000fc600078e0218 */
[----:B------:R-:W5:Y:S04]  /*03c0*/  LDG.E R22, desc[UR10][R4.64+0x8] ;  /* 0x0000080a04167981 */ /* 0x000f68000c1e1900 */
[----:B------:R-:W5:Y:S01]  /*03d0*/  LDG.E R25, desc[UR10][R6.64+0x8] ;  /* 0x0000080a06197981 */ /* 0x000f62000c1e1900 */
[----:B------:R-:W-:-:S03]  /*03e0*/  IMAD R24, R23, R20, R24 ;  /* 0x0000001417187224 */ /* 0x000fc600078e0218 */
[----:B------:R-:W5:Y:S04]  /*03f0*/  LDG.E R23, desc[UR10][R4.64+0xc] ;  /* 0x00000c0a04177981 */ /* 0x000f68000c1e1900 */
[----:B------:R-:W5:Y:S01]  /*0400*/  LDG.E R20, desc[UR10][R6.64+0xc] ;  /* 0x00000c0a06147981 */ /* 0x000f62000c1e1900 */
[----:B--2---:R-:W-:-:S03]  /*0410*/  IMAD R24, R21, R18, R24 ;  /* 0x0000001215187224 */ /* 0x004fc600078e0218 */
[----:B------:R-:W2:Y:S04]  /*0420*/  LDG.E R21, desc[UR10][R4.64+0x10] ;  /* 0x0000100a04157981 */ /* 0x000ea8000c1e1900 */
[----:B------:R-:W2:Y:S01]  /*0430*/  LDG.E R18, desc[UR10][R6.64+0x10] ;  /* 0x0000100a06127981 */ /* 0x000ea2000c1e1900 */
[----:B---3--:R-:W-:-:S03]  /*0440*/  IMAD R24, R15, R12, R24 ;  /* 0x0000000c0f187224 */ /* 0x008fc600078e0218 */
[----:B------:R-:W3:Y:S04]  /*0450*/  LDG.E R15, desc[UR10][R4.64+0x14] ;  /* 0x0000140a040f7981 */ /* 0x000ee8000c1e1900 */
[----:B------:R-:W3:Y:S01]  /*0460*/  LDG.E R12, desc[UR10][R6.64+0x14] ;  /* 0x0000140a060c7981 */ /* 0x000ee2000c1e1900 */
[----:B----4-:R-:W-:-:S03]  /*0470*/  IMAD R26, R17, R14, R24 ;  /* 0x0000000e111a7224 */ /* 0x010fc600078e0218 */
[----:B------:R0:W4:Y:S04]  /*0480*/  LDG.E R14, desc[UR10][R4.64+0x18] ;  /* 0x0000180a040e7981 */ /* 0x000128000c1e1900 */
[----:B------:R-:W4:Y:S04]  /*0490*/  LDG.E R17, desc[UR10][R6.64+0x18] ;  /* 0x0000180a06117981 */ /* 0x000f28000c1e1900 */
[----:B------:R-:W4:Y:S01]  /*04a0*/  LDG.E R24, desc[UR10][R6.64+0x1c] ;  /* 0x00001c0a06187981 */ /* 0x000f22000c1e1900 */
[----:B-----5:R-:W-:-:S04]  /*04b0*/  IMAD R16, R19, R16, R26 ;  /* 0x0000001013107224 */ /* 0x020fc800078e021a */
[----:B------:R-:W-:Y:S01]  /*04c0*/  IMAD R16, R25, R22, R16 ;  /* 0x0000001619107224 */ /* 0x000fe200078e0210 */
[----:B------:R-:W-:-:S03]  /*04d0*/  UIADD3 UR8, UPT, UPT, UR8, 0x10, URZ ;  /* 0x0000001008087890 */ /* 0x000fc6000fffe0ff */
[----:B------:R-:W-:Y:S01]  /*04e0*/  IMAD R16, R20, R23, R16 ;  /* 0x0000001714107224 */ /* 0x000fe200078e0210 */
[----:B------:R-:W-:Y:S01]  /*04f0*/  UISETP.NE.AND UP1, UPT, UR8, URZ, UPT ;  /* 0x000000ff0800728c */ /* 0x000fe2000bf25270 */
[----:B0-----:R-:W-:Y:S01]  /*0500*/  IADD3 R4, P0, PT, R4, 0x40, RZ ;  /* 0x0000004004047810 */ /* 0x001fe20007f1e0ff */
[----:B------:R-:W-:-:S03]  /*0510*/  VIADD R13, R13, 0x10 ;  /* 0x000000100d0d7836 */ /* 0x000fc60000000000 */
[----:B------:R-:W-:Y:S01]  /*0520*/  IADD3.X R5, PT, PT, RZ, R5, RZ, P0, !PT ;  /* 0x00000005ff057210 */ /* 0x000fe200007fe4ff */
[----:B--2---:R-:W-:-:S04]  /*0530*/  IMAD R16, R18, R21, R16 ;  /* 0x0000001512107224 */ /* 0x004fc800078e0210 */
[----:B---3--:R-:W-:-:S04]  /*0540*/  IMAD R12, R12, R15, R16 ;  /* 0x0000000f0c0c7224 */ /* 0x008fc800078e0210 */
[----:B----4-:R-:W-:-:S04]  /*0550*/  IMAD R12, R17, R14, R12 ;  /* 0x0000000e110c7224 */ /* 0x010fc800078e020c */
[----:B------:R-:W-:Y:S01]  /*0560*/  IMAD R12, R24, R27, R12 ;  /* 0x0000001b180c7224 */ /* 0x000fe200078e020c */
[----:B------:R-:W-:Y:S06]  /*0570*/  BRA.U UP1, `(.L_x_2) ;  /* 0xfffffffd01247547 */ /* 0x000fec000b83ffff */
.L_x_1:
[----:B------:R-:W-:Y:S05]  /*0580*/  BRA.U !UP0, `(.L_x_3) ;  /* 0x00000005085c7547 */ /* 0x000fea000b800000 */
[----:B------:R-:W-:Y:S02]  /*0590*/  UISETP.GE.U32.AND UP0, UPT, UR4, 0x8, UPT ;  /* 0x000000080400788c */ /* 0x000fe4000bf06070 */
[----:B------:R-:W-:-:S04]  /*05a0*/  ULOP3.LUT UR7, UR6, 0x7, URZ, 0xc0, !UPT ;  /* 0x0000000706077892 */ /* 0x000fc8000f8ec0ff */
[----:B------:R-:W-:-:S03]  /*05b0*/  UISETP.NE.AND UP1, UPT, UR7, URZ, UPT ;  /* 0x000000ff0700728c */ /* 0x000fc6000bf25270 */
[----:B------:R-:W-:Y:S08]  /*05c0*/  BRA.U !UP0, `(.L_x_4) ;  /* 0x00000001088c7547 */ /* 0x000ff0000b800000 */
[----:B------:R-:W1:Y:S01]  /*05d0*/  LDC.64 R4, c[0x0][0x380] ;  /* 0x0000e000ff047b82 */ /* 0x000e620000000a00 */
[-C--:B------:R-:W-:Y:S01]  /*05e0*/  IADD3 R7, PT, PT, R10, R11.reuse, RZ ;  /* 0x0000000b0a077210 */ /* 0x080fe20007ffe0ff */
[----:B------:R-:W-:Y:S01]  /*05f0*/  IMAD.IADD R13, R0, 0x1, R10 ;  /* 0x00000001000d7824 */ /* 0x000fe200078e020a */
[----:B------:R-:W-:-:S04]  /*0600*/  IADD3 R14, P0, PT, R10, R11, RZ ;  /* 0x0000000b0a0e7210 */ /* 0x000fc80007f1e0ff */
[----:B------:R-:W-:Y:S01]  /*0610*/  IADD3.X R15, PT, PT, RZ, RZ, RZ, P0, !PT ;  /* 0x000000ffff0f7210 */ /* 0x000fe200007fe4ff */
[----:B------:R-:W2:Y:S01]  /*0620*/  LDC.64 R2, c[0x0][0x380] ;  /* 0x0000e000ff027b82 */ /* 0x000ea20000000a00 */
[----:B-1----:R-:W-:-:S04]  /*0630*/  IMAD.WIDE.U32 R6, R7, 0x4, R4 ;  /* 0x0000000407067825 */ /* 0x002fc800078e0004 */
[----:B------:R-:W-:Y:S01]  /*0640*/  IMAD.WIDE R4, R13, 0x4, R4 ;  /* 0x000000040d047825 */ /* 0x000fe200078e0204 */
[----:B0-----:R-:W3:Y:S01]  /*0650*/  LDG.E R18, desc[UR10][R6.64] ;  /* 0x0000000a06127981 */ /* 0x001ee2000c1e1900 */
[----:B--2---:R-:W-:-:S03]  /*0660*/  LEA R2, P0, R14, R2, 0x2 ;  /* 0x000000020e027211 */ /* 0x004fc600078010ff */
[----:B------:R-:W3:Y:S01]  /*0670*/  LDG.E R19, desc[UR10][R4.64] ;  /* 0x0000000a04137981 */ /* 0x000ee2000c1e1900 */
[----:B------:R-:W-:-:S03]  /*0680*/  LEA.HI.X R3, R14, R3, R15, 0x2, P0 ;  /* 0x000000030e037211 */ /* 0x000fc600000f140f */
[----:B------:R-:W2:Y:S04]  /*0690*/  LDG.E R21, desc[UR10][R4.64+0x4] ;  /* 0x0000040a04157981 */ /* 0x000ea8000c1e1900 */
[----:B------:R-:W2:Y:S04]  /*06a0*/  LDG.E R20, desc[UR10][R2.64+0x4] ;  /* 0x0000040a02147981 */ /* 0x000ea8000c1e1900 */
        /* <DEDUP_REMOVED lines=12> */
[----:B------:R-:W-:-:S02]  /*0770*/  VIADD R10, R10, 0x8 ;  /* 0x000000080a0a7836 */ /* 0x000fc40000000000 */
[----:B---3--:R-:W-:-:S04]  /*0780*/  IMAD R18, R19, R18, R12 ;  /* 0x0000001213127224 */ /* 0x008fc800078e020c */
[----:B--2---:R-:W-:-:S04]  /*0790*/  IMAD R18, R21, R20, R18 ;  /* 0x0000001415127224 */ /* 0x004fc800078e0212 */
[----:B----4-:R-:W-:-:S04]  /*07a0*/  IMAD R18, R23, R22, R18 ;  /* 0x0000001617127224 */ /* 0x010fc800078e0212 */
[----:B-----5:R-:W-:-:S04]  /*07b0*/  IMAD R18, R25, R24, R18 ;  /* 0x0000001819127224 */ /* 0x020fc800078e0212 */
[----:B------:R-:W-:-:S04]  /*07c0*/  IMAD R16, R16, R17, R18 ;  /* 0x0000001110107224 */ /* 0x000fc800078e0212 */
[----:B------:R-:W-:-:S04]  /*07d0*/  IMAD R13, R13, R14, R16 ;  /* 0x0000000e0d0d7224 */ /* 0x000fc800078e0210 */
[----:B------:R-:W-:-:S04]  /*07e0*/  IMAD R6, R6, R7, R13 ;  /* 0x0000000706067224 */ /* 0x000fc800078e020d */
[----:B------:R-:W-:-:S07]  /*07f0*/  IMAD R12, R15, R26, R6 ;  /* 0x0000001a0f0c7224 */ /* 0x000fce00078e0206 */
.L_x_4:
        /* <DEDUP_REMOVED lines=12> */
[----:B------:R-:W-:Y:S02]  /*08c0*/  IMAD.WIDE R4, R13, 0x4, R4 ;  /* 0x000000040d047825 */ /* 0x000fe400078e0204 */
        /* <DEDUP_REMOVED lines=9> */
[----:B------:R-:W5:Y:S01]  /*0960*/  LDG.E R19, desc[UR10][R2.64+0xc] ;  /* 0x00000c0a02137981 */ /* 0x000f62000c1e1900 */
[----:B------:R-:W-:-:S02]  /*0970*/  VIADD R10, R10, 0x4 ;  /* 0x000000040a0a7836 */ /* 0x000fc40000000000 */
[----:B---3--:R-:W-:-:S04]  /*0980*/  IMAD R13, R13, R6, R12 ;  /* 0x000000060d0d7224 */ /* 0x008fc800078e020c */
[----:B--2---:R-:W-:-:S04]  /*0990*/  IMAD R13, R14, R15, R13 ;  /* 0x0000000f0e0d7224 */ /* 0x004fc800078e020d */
[----:B----4-:R-:W-:-:S04]  /*09a0*/  IMAD R13, R16, R17, R13 ;  /* 0x00000011100d7224 */ /* 0x010fc800078e020d */
[----:B-----5:R-:W-:-:S07]  /*09b0*/  IMAD R12, R18, R19, R13 ;  /* 0x00000013120c7224 */ /* 0x020fce00078e020d */
.L_x_5:
[----:B------:R-:W-:Y:S05]  /*09c0*/  BRA.U !UP1, `(.L_x_3) ;  /* 0x00000001094c7547 */ /* 0x000fea000b800000 */
[----:B------:R-:W1:Y:S01]  /*09d0*/  LDC.64 R2, c[0x0][0x380] ;  /* 0x0000e000ff027b82 */ /* 0x000e620000000a00 */
[----:B------:R-:W-:Y:S01]  /*09e0*/  IADD3 R5, PT, PT, R11, R10, RZ ;  /* 0x0000000a0b057210 */ /* 0x000fe20007ffe0ff */
[----:B------:R-:W-:Y:S01]  /*09f0*/  UIADD3 UR4, UPT, UPT, -UR4, URZ, URZ ;  /* 0x000000ff04047290 */ /* 0x000fe2000fffe1ff */
[----:B------:R-:W-:-:S03]  /*0a00*/  IADD3 R13, PT, PT, R8, UR5, R10 ;  /* 0x00000005080d7c10 */ /* 0x000fc6000fffe00a */
[----:B-1----:R-:W-:-:S04]  /*0a10*/  IMAD.WIDE.U32 R4, R5, 0x4, R2 ;  /* 0x0000000405047825 */ /* 0x002fc800078e0002 */
[----:B------:R-:W-:Y:S01]  /*0a20*/  IMAD.MOV.U32 R14, RZ, RZ, R4 ;  /* 0x000000ffff0e7224 */ /* 0x000fe200078e0004 */
[----:B------:R-:W-:-:S07]  /*0a30*/  MOV R15, R5 ;  /* 0x00000005000f7202 */ /* 0x000fce0000000f00 */
.L_x_6:
[----:B------:R-:W-:Y:S01]  /*0a40*/  IMAD.WIDE R4, R13, 0x4, R2 ;  /* 0x000000040d047825 */ /* 0x000fe200078e0202 */
[----:B------:R-:W-:-:S03]  /*0a50*/  MOV R7, R15 ;  /* 0x0000000f00077202 */ /* 0x000fc60000000f00 */
[----:B------:R-:W-:Y:S02]  /*0a60*/  IMAD.MOV.U32 R6, RZ, RZ, R14 ;  /* 0x000000ffff067224 */ /* 0x000fe400078e000e */
[----:B0-----:R-:W2:Y:S04]  /*0a70*/  LDG.E R5, desc[UR10][R4.64] ;  /* 0x0000000a04057981 */ /* 0x001ea8000c1e1900 */
[----:B------:R-:W2:Y:S01]  /*0a80*/  LDG.E R6, desc[UR10][R6.64] ;  /* 0x0000000a06067981 */ /* 0x000ea2000c1e1900 */
[----:B------:R-:W-:Y:S01]  /*0a90*/  UIADD3 UR4, UPT, UPT, UR4, 0x1, URZ ;  /* 0x0000000104047890 */ /* 0x000fe2000fffe0ff */
[----:B------:R-:W-:Y:S01]  /*0aa0*/  IADD3 R14, P0, PT, R14, 0x4, RZ ;  /* 0x000000040e0e7810 */ /* 0x000fe20007f1e0ff */
[----:B------:R-:W-:Y:S02]  /*0ab0*/  VIADD R13, R13, 0x1 ;  /* 0x000000010d0d7836 */ /* 0x000fe40000000000 */
[----:B------:R-:W-:Y:S01]  /*0ac0*/  UISETP.NE.AND UP0, UPT, UR4, URZ, UPT ;  /* 0x000000ff0400728c */ /* 0x000fe2000bf05270 */
[----:B------:R-:W-:Y:S01]  /*0ad0*/  IADD3.X R15, PT, PT, RZ, R15, RZ, P0, !PT ;  /* 0x0000000fff0f7210 */ /* 0x000fe200007fe4ff */
[----:B--2---:R-:W-:-:S07]  /*0ae0*/  IMAD R12, R5, R6, R12 ;  /* 0x00000006050c7224 */ /* 0x004fce00078e020c */
[----:B------:R-:W-:Y:S05]  /*0af0*/  BRA.U UP0, `(.L_x_6) ;  /* 0xfffffffd00d07547 */ /* 0x000fea000b83ffff */
.L_x_3:
[----:B------:R-:W-:-:S07]  /*0b00*/  I2FP.F32.S32 R10, R12 ;  /* 0x0000000c000a7245 */ /* 0x000fce0000201400 */
.L_x_0:
[----:B------:R-:W1:Y:S08]  /*0b10*/  LDC.64 R12, c[0x0][0x390] ;  /* 0x0000e400ff0c7b82 */ /* 0x000e700000000a00 */
[----:B------:R-:W2:Y:S01]  /*0b20*/  LDC.64 R4, c[0x0][0x388] ;  /* 0x0000e200ff047b82 */ /* 0x000ea20000000a00 */
[----:B-1----:R-:W-:-:S04]  /*0b30*/  IMAD.WIDE R6, R0, 0x4, R12 ;  /* 0x0000000400067825 */ /* 0x002fc800078e020c */
[----:B------:R-:W-:Y:S02]  /*0b40*/  IMAD.WIDE.U32 R12, R11, 0x4, R12 ;  /* 0x000000040b0c7825 */ /* 0x000fe400078e000c */
[----:B0-----:R-:W3:Y:S04]  /*0b50*/  LDG.E R7, desc[UR10][R6.64] ;  /* 0x0000000a06077981 */ /* 0x001ee8000c1e1900 */
[----:B------:R-:W4:Y:S01]  /*0b60*/  LDG.E R12, desc[UR10][R12.64] ;  /* 0x0000000a0c0c7981 */ /* 0x000f22000c1e1900 */
[----:B--2---:R-:W-:-:S04]  /*0b70*/  IMAD.WIDE R2, R0, 0x4, R4 ;  /* 0x0000000400027825 */ /* 0x004fc800078e0204 */
[----:B------:R-:W-:Y:S02]  /*0b80*/  IMAD.WIDE.U32 R4, R11, 0x4, R4 ;  /* 0x000000040b047825 */ /* 0x000fe400078e0004 */
[----:B------:R0:W2:Y:S04]  /*0b90*/  LDG.E R3, desc[UR10][R2.64] ;  /* 0x0000000a02037981 */ /* 0x0000a8000c1e1900 */
[----:B------:R-:W5:Y:S01]  /*0ba0*/  LDG.E R4, desc[UR10][R4.64] ;  /* 0x0000000a04047981 */ /* 0x000f62000c1e1900 */
[----:B------:R-:W-:Y:S01]  /*0bb0*/  I2FP.F32.S32 R0, UR6 ;  /* 0x0000000600007c45 */ /* 0x000fe20008201400 */
[----:B------:R-:W-:Y:S01]  /*0bc0*/  USHF.L.U32 UR4, UR6, 0x1, URZ ;  /* 0x0000000106047899 */ /* 0x000fe200080006ff */
[----:B------:R-:W-:Y:S05]  /*0bd0*/  BSSY.RECONVERGENT B0, `(.L_x_7) ;  /* 0x0000011000007945 */ /* 0x000fea0003800200 */
[----:B0-----:R-:W-:Y:S01]  /*0be0*/  I2FP.F32.S32 R2, UR4 ;  /* 0x0000000400027c45 */ /* 0x001fe20008201400 */
[----:B---3--:R-:W-:-:S04]  /*0bf0*/  FMUL R11, R0, R7 ;  /* 0x00000007000b7220 */ /* 0x008fc80000400000 */
[----:B----4-:R-:W-:-:S04]  /*0c00*/  FMUL R15, R11, R12 ;  /* 0x0000000c0b0f7220 */ /* 0x010fc80000400000 */
[----:B------:R-:W0:Y:S01]  /*0c10*/  MUFU.RCP R14, R15 ;  /* 0x0000000f000e7308 */ /* 0x000e220000001000 */
[----:B--2---:R-:W-:-:S04]  /*0c20*/  FMUL R11, R0, R3 ;  /* 0x00000003000b7220 */ /* 0x004fc80000400000 */
[----:B-----5:R-:W-:-:S04]  /*0c30*/  FFMA R0, -R11, R4, R10 ;  /* 0x000000040b007223 */ /* 0x020fc8000000010a */
[----:B------:R-:W1:Y:S01]  /*0c40*/  FCHK P0, R0, R15 ;  /* 0x0000000f00007302 */ /* 0x000e620000000000 */
[----:B0-----:R-:W-:-:S04]  /*0c50*/  FFMA R7, -R15, R14, 1 ;  /* 0x3f8000000f077423 */ /* 0x001fc8000000010e */
[----:B------:R-:W-:-:S04]  /*0c60*/  FFMA R7, R14, R7, R14 ;  /* 0x000000070e077223 */ /* 0x000fc8000000000e */
[----:B------:R-:W-:-:S04]  /*0c70*/  FFMA R6, R0, R7, RZ ;  /* 0x0000000700067223 */ /* 0x000fc800000000ff */
[----:B------:R-:W-:-:S04]  /*0c80*/  FFMA R3, -R15, R6, R0 ;  /* 0x000000060f037223 */ /* 0x000fc80000000100 */
[----:B------:R-:W-:Y:S01]  /*0c90*/  FFMA R3, R7, R3, R6 ;  /* 0x0000000307037223 */ /* 0x000fe20000000006 */
[----:B-1----:R-:W-:Y:S06]  /*0ca0*/  @!P0 BRA `(.L_x_8) ;  /* 0x00000000000c8947 */ /* 0x002fec0003800000 */
[----:B------:R-:W-:-:S07]  /*0cb0*/  MOV R4, 0xcd0 ;  /* 0x00000cd000047802 */ /* 0x000fce0000000f00 */
[----:B------:R-:W-:Y:S05]  /*0cc0*/  CALL.REL.NOINC `($__internal_0_$__cuda_sm3x_div_rn_noftz_f32_slowpath) ;  /* 0x0000000000247944 */ /* 0x000fea0003c00000 */
[----:B------:R-:W-:-:S07]  /*0cd0*/  IMAD.MOV.U32 R3, RZ, RZ, R0 ;  /* 0x000000ffff037224 */ /* 0x000fce00078e0000 */
.L_x_8:
[----:B------:R-:W-:Y:S05]  /*0ce0*/  BSYNC.RECONVERGENT B0 ;  /* 0x0000000000007941 */ /* 0x000fea0003800200 */
.L_x_7:
[----:B------:R-:W0:Y:S01]  /*0cf0*/  LDC.64 R4, c[0x0][0x398] ;  /* 0x0000e600ff047b82 */ /* 0x000e220000000a00 */
[----:B------:R-:W-:Y:S01]  /*0d00*/  IADD3 R9, PT, PT, R9, R8, RZ ;  /* 0x0000000809097210 */ /* 0x000fe20007ffe0ff */
[----:B------:R-:W-:-:S04]  /*0d10*/  FADD R3, -R3, 1 ;  /* 0x3f80000003037421 */ /* 0x000fc80000000100 */
[----:B------:R-:W-:Y:S01]  /*0d20*/  FMUL R7, R2, R3 ;  /* 0x0000000302077220 */ /* 0x000fe20000400000 */
[----:B0-----:R-:W-:-:S05]  /*0d30*/  IMAD.WIDE R2, R9, 0x4, R4 ;  /* 0x0000000409027825 */ /* 0x001fca00078e0204 */
[----:B------:R-:W-:Y:S01]  /*0d40*/  STG.E desc[UR10][R2.64], R7 ;  /* 0x0000000702007986 */ /* 0x000fe2000c10190a */
[----:B------:R-:W-:Y:S05]  /*0d50*/  EXIT ;  /* 0x000000000000794d */ /* 0x000fea0003800000 */
        .weak           $__internal_0_$__cuda_sm3x_div_rn_noftz_f32_slowpath
        .type           $__internal_0_$__cuda_sm3x_div_rn_noftz_f32_slowpath,@function
        .size           $__internal_0_$__cuda_sm3x_div_rn_noftz_f32_slowpath,(.L_x_21 - $__internal_0_$__cuda_sm3x_div_rn_noftz_f32_slowpath)
$__internal_0_$__cuda_sm3x_div_rn_noftz_f32_slowpath:
[----:B------:R-:W-:Y:S01]  /*0d60*/  SHF.R.U32.HI R5, RZ, 0x17, R15 ;  /* 0x00000017ff057819 */ /* 0x000fe2000001160f */
[----:B------:R-:W-:Y:S01]  /*0d70*/  BSSY.RECONVERGENT B1, `(.L_x_9) ;  /* 0x0000064000017945 */ /* 0x000fe20003800200 */
[----:B------:R-:W-:Y:S02]  /*0d80*/  SHF.R.U32.HI R3, RZ, 0x17, R0 ;  /* 0x00000017ff037819 */ /* 0x000fe40000011600 */
[----:B------:R-:W-:Y:S02]  /*0d90*/  LOP3.LUT R6, R5, 0xff, RZ, 0xc0, !PT ;  /* 0x000000ff05067812 */ /* 0x000fe400078ec0ff */
[----:B------:R-:W-:Y:S02]  /*0da0*/  LOP3.LUT R12, R3, 0xff, RZ, 0xc0, !PT ;  /* 0x000000ff030c7812 */ /* 0x000fe400078ec0ff */
[----:B------:R-:W-:Y:S01]  /*0db0*/  MOV R7, R0 ;  /* 0x0000000000077202 */ /* 0x000fe20000000f00 */
[----:B------:R-:W-:Y:S01]  /*0dc0*/  VIADD R10, R6, 0xffffffff ;  /* 0xffffffff060a7836 */ /* 0x000fe20000000000 */
[----:B------:R-:W-:-:S04]  /*0dd0*/  IADD3 R11, PT, PT, R12, -0x1, RZ ;  /* 0xffffffff0c0b7810 */ /* 0x000fc80007ffe0ff */
[----:B------:R-:W-:-:S04]  /*0de0*/  ISETP.GT.U32.AND P0, PT, R10, 0xfd, PT ;  /* 0x000000fd0a00780c */ /* 0x000fc80003f04070 */
[----:B------:R-:W-:-:S13]  /*0df0*/  ISETP.GT.U32.OR P0, PT, R11, 0xfd, P0 ;  /* 0x000000fd0b00780c */ /* 0x000fda0000704470 */
[----:B------:R-:W-:Y:S01]  /*0e00*/  @!P0 IMAD.MOV.U32 R5, RZ, RZ, RZ ;  /* 0x000000ffff058224 */ /* 0x000fe200078e00ff */
[----:B------:R-:W-:Y:S06]  /*0e10*/  @!P0 BRA `(.L_x_10) ;  /* 0x0000000000608947 */ /* 0x000fec0003800000 */
[----:B------:R-:W-:Y:S02]  /*0e20*/  FSETP.GTU.FTZ.AND P0, PT, |R0|, +INF , PT ;  /* 0x7f8000000000780b */ /* 0x000fe40003f1c200 */
[----:B------:R-:W-:Y:S02]  /*0e30*/  FSETP.GTU.FTZ.AND P1, PT, |R15|, +INF , PT ;  /* 0x7f8000000f00780b */ /* 0x000fe40003f3c200 */
[----:B------:R-:W-:Y:S02]  /*0e40*/  MOV R3, R15 ;  /* 0x0000000f00037202 */ /* 0x000fe40000000f00 */
[----:B------:R-:W-:-:S13]  /*0e50*/  PLOP3.LUT P0, PT, P0, P1, PT, 0xf8, 0x8f ;  /* 0x00000000008f781c */ /* 0x000fda0000703f70 */
[----:B------:R-:W-:Y:S05]  /*0e60*/  @P0 BRA `(.L_x_11) ;  /* 0x00000004004c0947 */ /* 0x000fea0003800000 */
[----:B------:R-:W-:-:S13]  /*0e70*/  LOP3.LUT P0, RZ, R15, 0x7fffffff, R7, 0xc8, !PT ;  /* 0x7fffffff0fff7812 */ /* 0x000fda000780c807 */
[----:B------:R-:W-:Y:S05]  /*0e80*/  @!P0 BRA `(.L_x_12) ;  /* 0x00000004003c8947 */ /* 0x000fea0003800000 */
[C---:B------:R-:W-:Y:S02]  /*0e90*/  FSETP.NEU.FTZ.AND P2, PT, |R0|.reuse, +INF , PT ;  /* 0x7f8000000000780b */ /* 0x040fe40003f5d200 */
[----:B------:R-:W-:Y:S02]  /*0ea0*/  FSETP.NEU.FTZ.AND P1, PT, |R3|, +INF , PT ;  /* 0x7f8000000300780b */ /* 0x000fe40003f3d200 */
[----:B------:R-:W-:-:S11]  /*0eb0*/  FSETP.NEU.FTZ.AND P0, PT, |R0|, +INF , PT ;  /* 0x7f8000000000780b */ /* 0x000fd60003f1d200 */
[----:B------:R-:W-:Y:S05]  /*0ec0*/  @!P1 BRA !P2, `(.L_x_12) ;  /* 0x00000004002c9947 */ /* 0x000fea0005000000 */
[----:B------:R-:W-:-:S04]  /*0ed0*/  LOP3.LUT P2, RZ, R7, 0x7fffffff, RZ, 0xc0, !PT ;  /* 0x7fffffff07ff7812 */ /* 0x000fc8000784c0ff */
[----:B------:R-:W-:-:S13]  /*0ee0*/  PLOP3.LUT P1, PT, P1, P2, PT, 0x2f, 0xf2 ;  /* 0x0000000000f2781c */ /* 0x000fda0000f24577 */
[----:B------:R-:W-:Y:S05]  /*0ef0*/  @P1 BRA `(.L_x_13) ;  /* 0x0000000400181947 */ /* 0x000fea0003800000 */
[----:B------:R-:W-:-:S04]  /*0f00*/  LOP3.LUT P1, RZ, R15, 0x7fffffff, RZ, 0xc0, !PT ;  /* 0x7fffffff0fff7812 */ /* 0x000fc8000782c0ff */
[----:B------:R-:W-:-:S13]  /*0f10*/  PLOP3.LUT P0, PT, P0, P1, PT, 0x2f, 0xf2 ;  /* 0x0000000000f2781c */ /* 0x000fda0000702577 */
[----:B------:R-:W-:Y:S05]  /*0f20*/  @P0 BRA `(.L_x_14) ;  /* 0x0000000400000947 */ /* 0x000fea0003800000 */
[----:B------:R-:W-:Y:S02]  /*0f30*/  ISETP.GE.AND P0, PT, R11, RZ, PT ;  /* 0x000000ff0b00720c */ /* 0x000fe40003f06270 */
[----:B------:R-:W-:-:S11]  /*0f40*/  ISETP.GE.AND P1, PT, R10, RZ, PT ;  /* 0x000000ff0a00720c */ /* 0x000fd60003f26270 */
[----:B------:R-:W-:Y:S01]  /*0f50*/  @P0 MOV R5, RZ ;  /* 0x000000ff00050202 */ /* 0x000fe20000000f00 */
[----:B------:R-:W-:Y:S02]  /*0f60*/  @!P0 IMAD.MOV.U32 R5, RZ, RZ, -0x40 ;  /* 0xffffffc0ff058424 */ /* 0x000fe400078e00ff */
[----:B------:R-:W-:Y:S01]  /*0f70*/  @!P0 FFMA R7, R0, 1.84467440737095516160e+19, RZ ;  /* 0x5f80000000078823 */ /* 0x000fe200000000ff */
[----:B------:R-:W-:Y:S02]  /*0f80*/  @!P1 FFMA R15, R3, 1.84467440737095516160e+19, RZ ;  /* 0x5f800000030f9823 */ /* 0x000fe400000000ff */
[----:B------:R-:W-:-:S07]  /*0f90*/  @!P1 IADD3 R5, PT, PT, R5, 0x40, RZ ;  /* 0x0000004005059810 */ /* 0x000fce0007ffe0ff */
.L_x_10:
[----:B------:R-:W-:Y:S01]  /*0fa0*/  LEA R0, R6, 0xc0800000, 0x17 ;  /* 0xc080000006007811 */ /* 0x000fe200078eb8ff */
[----:B------:R-:W-:Y:S01]  /*0fb0*/  VIADD R3, R12, 0xffffff81 ;  /* 0xffffff810c037836 */ /* 0x000fe20000000000 */
[----:B------:R-:W-:Y:S02]  /*0fc0*/  BSSY.RECONVERGENT B2, `(.L_x_15) ;  /* 0x0000035000027945 */ /* 0x000fe40003800200 */
[----:B------:R-:W-:Y:S01]  /*0fd0*/  IADD3 R15, PT, PT, -R0, R15, RZ ;  /* 0x0000000f000f7210 */ /* 0x000fe20007ffe1ff */
[C---:B------:R-:W-:Y:S01]  /*0fe0*/  IMAD R0, R3.reuse, -0x800000, R7 ;  /* 0xff80000003007824 */ /* 0x040fe200078e0207 */
[----:B------:R-:W-:Y:S02]  /*0ff0*/  IADD3 R6, PT, PT, R3, 0x7f, -R6 ;  /* 0x0000007f03067810 */ /* 0x000fe40007ffe806 */
[----:B------:R-:W0:Y:S01]  /*1000*/  MUFU.RCP R10, R15 ;  /* 0x0000000f000a7308 */ /* 0x000e220000001000 */
[----:B------:R-:W-:Y:S01]  /*1010*/  FADD.FTZ R11, -R15, -RZ ;  /* 0x800000ff0f0b7221 */ /* 0x000fe20000010100 */
[----:B------:R-:W-:-:S03]  /*1020*/  IADD3 R6, PT, PT, R6, R5, RZ ;  /* 0x0000000506067210 */ /* 0x000fc60007ffe0ff */
[----:B0-----:R-:W-:-:S04]  /*1030*/  FFMA R13, R10, R11, 1 ;  /* 0x3f8000000a0d7423 */ /* 0x001fc8000000000b */
[----:B------:R-:W-:-:S04]  /*1040*/  FFMA R12, R10, R13, R10 ;  /* 0x0000000d0a0c7223 */ /* 0x000fc8000000000a */
[----:B------:R-:W-:-:S04]  /*1050*/  FFMA R7, R0, R12, RZ ;  /* 0x0000000c00077223 */ /* 0x000fc800000000ff */
[----:B------:R-:W-:-:S04]  /*1060*/  FFMA R10, R11, R7, R0 ;  /* 0x000000070b0a7223 */ /* 0x000fc80000000000 */
[----:B------:R-:W-:-:S04]  /*1070*/  FFMA R7, R12, R10, R7 ;  /* 0x0000000a0c077223 */ /* 0x000fc80000000007 */
[----:B------:R-:W-:-:S04]  /*1080*/  FFMA R10, R11, R7, R0 ;  /* 0x000000070b0a7223 */ /* 0x000fc80000000000 */
[----:B------:R-:W-:-:S05]  /*1090*/  FFMA R0, R12, R10, R7 ;  /* 0x0000000a0c007223 */ /* 0x000fca0000000007 */
[----:B------:R-:W-:-:S04]  /*10a0*/  SHF.R.U32.HI R3, RZ, 0x17, R0 ;  /* 0x00000017ff037819 */ /* 0x000fc80000011600 */
[----:B------:R-:W-:-:S04]  /*10b0*/  LOP3.LUT R3, R3, 0xff, RZ, 0xc0, !PT ;  /* 0x000000ff03037812 */ /* 0x000fc800078ec0ff */
[----:B------:R-:W-:-:S05]  /*10c0*/  IADD3 R11, PT, PT, R3, R6, RZ ;  /* 0x00000006030b7210 */ /* 0x000fca0007ffe0ff */
[----:B------:R-:W-:-:S05]  /*10d0*/  VIADD R3, R11, 0xffffffff ;  /* 0xffffffff0b037836 */ /* 0x000fca0000000000 */
[----:B------:R-:W-:-:S13]  /*10e0*/  ISETP.GE.U32.AND P0, PT, R3, 0xfe, PT ;  /* 0x000000fe0300780c */ /* 0x000fda0003f06070 */
[----:B------:R-:W-:Y:S05]  /*10f0*/  @!P0 BRA `(.L_x_16) ;  /* 0x0000000000808947 */ /* 0x000fea0003800000 */
[----:B------:R-:W-:-:S13]  /*1100*/  ISETP.GT.AND P0, PT, R11, 0xfe, PT ;  /* 0x000000fe0b00780c */ /* 0x000fda0003f04270 */
[----:B------:R-:W-:Y:S05]  /*1110*/  @P0 BRA `(.L_x_17) ;  /* 0x00000000006c0947 */ /* 0x000fea0003800000 */
[----:B------:R-:W-:-:S13]  /*1120*/  ISETP.GE.AND P0, PT, R11, 0x1, PT ;  /* 0x000000010b00780c */ /* 0x000fda0003f06270 */
[----:B------:R-:W-:Y:S05]  /*1130*/  @P0 BRA `(.L_x_18) ;  /* 0x0000000000740947 */ /* 0x000fea0003800000 */
[----:B------:R-:W-:Y:S02]  /*1140*/  ISETP.GE.AND P0, PT, R11, -0x18, PT ;  /* 0xffffffe80b00780c */ /* 0x000fe40003f06270 */
[----:B------:R-:W-:-:S11]  /*1150*/  LOP3.LUT R0, R0, 0x80000000, RZ, 0xc0, !PT ;  /* 0x8000000000007812 */ /* 0x000fd600078ec0ff */
[----:B------:R-:W-:Y:S05]  /*1160*/  @!P0 BRA `(.L_x_18) ;  /* 0x0000000000688947 */ /* 0x000fea0003800000 */
[CCC-:B------:R-:W-:Y:S01]  /*1170*/  FFMA.RZ R3, R12.reuse, R10.reuse, R7.reuse ;  /* 0x0000000a0c037223 */ /* 0x1c0fe2000000c007 */
[CCC-:B------:R-:W-:Y:S01]  /*1180*/  FFMA.RM R6, R12.reuse, R10.reuse, R7.reuse ;  /* 0x0000000a0c067223 */ /* 0x1c0fe20000004007 */
[C---:B------:R-:W-:Y:S02]  /*1190*/  ISETP.NE.AND P2, PT, R11.reuse, RZ, PT ;  /* 0x000000ff0b00720c */ /* 0x040fe40003f45270 */
[----:B------:R-:W-:Y:S02]  /*11a0*/  ISETP.NE.AND P1, PT, R11, RZ, PT ;  /* 0x000000ff0b00720c */ /* 0x000fe40003f25270 */
[----:B------:R-:W-:Y:S01]  /*11b0*/  LOP3.LUT R5, R3, 0x7fffff, RZ, 0xc0, !PT ;  /* 0x007fffff03057812 */ /* 0x000fe200078ec0ff */
[----:B------:R-:W-:Y:S01]  /*11c0*/  FFMA.RP R3, R12, R10, R7 ;  /* 0x0000000a0c037223 */ /* 0x000fe20000008007 */
[----:B------:R-:W-:Y:S02]  /*11d0*/  IADD3 R10, PT, PT, R11, 0x20, RZ ;  /* 0x000000200b0a7810 */ /* 0x000fe40007ffe0ff */
[----:B------:R-:W-:-:S02]  /*11e0*/  LOP3.LUT R5, R5, 0x800000, RZ, 0xfc, !PT ;  /* 0x0080000005057812 */ /* 0x000fc400078efcff */
[----:B------:R-:W-:Y:S02]  /*11f0*/  IADD3 R7, PT, PT, -R11, RZ, RZ ;  /* 0x000000ff0b077210 */ /* 0x000fe40007ffe1ff */
[----:B------:R-:W-:Y:S02]  /*1200*/  SHF.L.U32 R10, R5, R10, RZ ;  /* 0x0000000a050a7219 */ /* 0x000fe400000006ff */
[----:B------:R-:W-:Y:S02]  /*1210*/  FSETP.NEU.FTZ.AND P0, PT, R3, R6, PT ;  /* 0x000000060300720b */ /* 0x000fe40003f1d000 */
[----:B------:R-:W-:Y:S02]  /*1220*/  SEL R6, R7, RZ, P2 ;  /* 0x000000ff07067207 */ /* 0x000fe40001000000 */
[----:B------:R-:W-:Y:S02]  /*1230*/  ISETP.NE.AND P1, PT, R10, RZ, P1 ;  /* 0x000000ff0a00720c */ /* 0x000fe40000f25270 */
[----:B------:R-:W-:-:S02]  /*1240*/  SHF.R.U32.HI R6, RZ, R6, R5 ;  /* 0x00000006ff067219 */ /* 0x000fc40000011605 */
[----:B------:R-:W-:Y:S02]  /*1250*/  PLOP3.LUT P0, PT, P0, P1, PT, 0xf8, 0x8f ;  /* 0x00000000008f781c */ /* 0x000fe40000703f70 */
[----:B------:R-:W-:Y:S02]  /*1260*/  SHF.R.U32.HI R10, RZ, 0x1, R6 ;  /* 0x00000001ff0a7819 */ /* 0x000fe40000011606 */
[----:B------:R-:W-:-:S04]  /*1270*/  SEL R3, RZ, 0x1, !P0 ;  /* 0x00000001ff037807 */ /* 0x000fc80004000000 */
[----:B------:R-:W-:-:S04]  /*1280*/  LOP3.LUT R3, R3, 0x1, R10, 0xf8, !PT ;  /* 0x0000000103037812 */ /* 0x000fc800078ef80a */
[----:B------:R-:W-:-:S05]  /*1290*/  LOP3.LUT R3, R3, R6, RZ, 0xc0, !PT ;  /* 0x0000000603037212 */ /* 0x000fca00078ec0ff */
[----:B------:R-:W-:-:S05]  /*12a0*/  IMAD.IADD R3, R10, 0x1, R3 ;  /* 0x000000010a037824 */ /* 0x000fca00078e0203 */
[----:B------:R-:W-:Y:S01]  /*12b0*/  LOP3.LUT R0, R3, R0, RZ, 0xfc, !PT ;  /* 0x0000000003007212 */ /* 0x000fe200078efcff */
[----:B------:R-:W-:Y:S06]  /*12c0*/  BRA `(.L_x_18) ;  /* 0x0000000000107947 */ /* 0x000fec0003800000 */
.L_x_17:
[----:B------:R-:W-:-:S04]  /*12d0*/  LOP3.LUT R0, R0, 0x80000000, RZ, 0xc0, !PT ;  /* 0x8000000000007812 */ /* 0x000fc800078ec0ff */
[----:B------:R-:W-:Y:S01]  /*12e0*/  LOP3.LUT R0, R0, 0x7f800000, RZ, 0xfc, !PT ;  /* 0x7f80000000007812 */ /* 0x000fe200078efcff */
[----:B------:R-:W-:Y:S06]  /*12f0*/  BRA `(.L_x_18) ;  /* 0x0000000000047947 */ /* 0x000fec0003800000 */
.L_x_16:
[----:B------:R-:W-:-:S07]  /*1300*/  LEA R0, R6, R0, 0x17 ;  /* 0x0000000006007211 */ /* 0x000fce00078eb8ff */
.L_x_18:
[----:B------:R-:W-:Y:S05]  /*1310*/  BSYNC.RECONVERGENT B2 ;  /* 0x0000000000027941 */ /* 0x000fea0003800200 */
.L_x_15:
[----:B------:R-:W-:Y:S05]  /*1320*/  BRA `(.L_x_19) ;  /* 0x0000000000207947 */ /* 0x000fea0003800000 */
.L_x_14:
[----:B------:R-:W-:-:S04]  /*1330*/  LOP3.LUT R0, R15, 0x80000000, R7, 0x48, !PT ;  /* 0x800000000f007812 */ /* 0x000fc800078e4807 */
[----:B------:R-:W-:Y:S01]  /*1340*/  LOP3.LUT R0, R0, 0x7f800000, RZ, 0xfc, !PT ;  /* 0x7f80000000007812 */ /* 0x000fe200078efcff */
[----:B------:R-:W-:Y:S06]  /*1350*/  BRA `(.L_x_19) ;  /* 0x0000000000147947 */ /* 0x000fec0003800000 */
.L_x_13:
[----:B------:R-:W-:Y:S01]  /*1360*/  LOP3.LUT R0, R15, 0x80000000, R7, 0x48, !PT ;  /* 0x800000000f007812 */ /* 0x000fe200078e4807 */
[----:B------:R-:W-:Y:S06]  /*1370*/  BRA `(.L_x_19) ;  /* 0x00000000000c7947 */ /* 0x000fec0003800000 */
.L_x_12:
[----:B------:R-:W0:Y:S01]  /*1380*/  MUFU.RSQ R0, -QNAN ;  /* 0xffc0000000007908 */ /* 0x000e220000001400 */
[----:B------:R-:W-:Y:S05]  /*1390*/  BRA `(.L_x_19) ;  /* 0x0000000000047947 */ /* 0x000fea0003800000 */
.L_x_11:
[----:B------:R-:W-:-:S07]  /*13a0*/  FADD.FTZ R0, R0, R3 ;  /* 0x0000000300007221 */ /* 0x000fce0000010000 */
.L_x_19:
[----:B------:R-:W-:Y:S05]  /*13b0*/  BSYNC.RECONVERGENT B1 ;  /* 0x0000000000017941 */ /* 0x000fea0003800200 */
.L_x_9:
[----:B------:R-:W-:-:S04]  /*13c0*/  HFMA2 R5, -RZ, RZ, 0, 0 ;  /* 0x00000000ff057431 */ /* 0x000fc800000001ff */
[----:B0-----:R-:W-:Y:S05]  /*13d0*/  RET.REL.NODEC R4 `(_Z7ed_normIiEvPT_PfS2_S2_ii) ;  /* 0xffffffec04087950 */ /* 0x001fea0003c3ffff */
.L_x_20:
[----:B------:R-:W-:-:S00]  /*13e0*/  BRA `(.L_x_20) ;  /* 0xfffffffc00fc7947 */ /* 0x000fc0000383ffff */
[----:B------:R-:W-:-:S00]  /*13f0*/  NOP ;  /* 0x0000000000007918 */ /* 0x000fc00000000000 */
        /* <DEDUP_REMOVED lines=8> */
.L_x_21:


//--------------------- .nv.shared.reserved.0     --------------------------
	.section	.nv.shared.reserved.0,"aw",@nobits
	.weak		__nv_reservedSMEM_offset_0_alias
	.size		__nv_reservedSMEM_offset_0_alias, 0, 64
	.other		__nv_reservedSMEM_offset_0_alias,@"STO_CUDA_RESERVED_SHARED STV_DEFAULT"
__nv_reservedSMEM_offset_0_alias:
	.zero		0
	.zero		64


//--------------------- .nv.constant0._Z7ed_normIiEvPT_PfS2_S2_ii --------------------------
	.section	.nv.constant0._Z7ed_normIiEvPT_PfS2_S2_ii,"a",@progbits
	.sectionflags	@""
	.align	4
.nv.constant0._Z7ed_normIiEvPT_PfS2_S2_ii:
	.zero		936


//--------------------- SYMBOLS --------------------------

	.type		.nv.reservedSmem.offset0,@object
	.size		.nv.reservedSmem.offset0,0x4
